//
// Generated by NVIDIA NVVM Compiler
//
// Compiler Build ID: CL-36424714
// Cuda compilation tools, release 13.0, V13.0.88
// Based on NVVM 20.0.0
//

.version 9.0
.target sm_100
.address_size 64

	// .globl	_Z9prefixsumPiS_
// _ZZ9prefixsumPiS_E4dest has been demoted

.visible .entry _Z9prefixsumPiS_(
	.param .u64 .ptr .align 1 _Z9prefixsumPiS__param_0,
	.param .u64 .ptr .align 1 _Z9prefixsumPiS__param_1
)
{
	.reg .pred 	%p<17>;
	.reg .b32 	%r<76>;
	.reg .b64 	%rd<19>;
	// demoted variable
	.shared .align 4 .b8 _ZZ9prefixsumPiS_E4dest[512];
	ld.param.u64 	%rd3, [_Z9prefixsumPiS__param_0];
	ld.param.u64 	%rd2, [_Z9prefixsumPiS__param_1];
	cvta.to.global.u64 	%rd1, %rd3;
	mov.u32 	%r1, %tid.x;
	mov.u32 	%r39, %ctaid.x;
	mov.u32 	%r2, %ntid.x;
	mad.lo.s32 	%r3, %r39, %r2, %r1;
	setp.gt.s32 	%p1, %r3, 127;
	shl.b32 	%r40, %r1, 2;
	mov.u32 	%r41, _ZZ9prefixsumPiS_E4dest;
	add.s32 	%r4, %r41, %r40;
	@%p1 bra 	$L__BB0_2;
	mul.wide.s32 	%rd4, %r3, 4;
	add.s64 	%rd5, %rd1, %rd4;
	ld.global.u32 	%r42, [%rd5];
	st.shared.u32 	[%r4], %r42;
$L__BB0_2:
	setp.lt.u32 	%p2, %r2, 2;
	@%p2 bra 	$L__BB0_30;
	add.s32 	%r5, %r2, -1;
	add.s32 	%r45, %r2, -2;
	and.b32  	%r6, %r5, 3;
	setp.lt.u32 	%p3, %r45, 3;
	mov.b32 	%r74, 1;
	@%p3 bra 	$L__BB0_23;
	and.b32  	%r7, %r5, -4;
	add.s32 	%r62, %r1, -2;
	mov.b32 	%r63, 0;
$L__BB0_5:
	add.s32 	%r12, %r63, 1;
	bar.sync 	0;
	setp.lt.u32 	%p4, %r1, %r12;
	@%p4 bra 	$L__BB0_7;
	add.s32 	%r48, %r62, 1;
	mul.wide.u32 	%rd6, %r48, 4;
	add.s64 	%rd7, %rd1, %rd6;
	ld.global.u32 	%r65, [%rd7];
$L__BB0_7:
	setp.lt.u32 	%p5, %r1, %r12;
	bar.sync 	0;
	@%p5 bra 	$L__BB0_9;
	ld.shared.u32 	%r49, [%r4];
	add.s32 	%r50, %r49, %r65;
	st.shared.u32 	[%r4], %r50;
$L__BB0_9:
	bar.sync 	0;
	setp.le.u32 	%p6, %r1, %r12;
	@%p6 bra 	$L__BB0_11;
	mul.wide.u32 	%rd8, %r62, 4;
	add.s64 	%rd9, %rd1, %rd8;
	ld.global.u32 	%r65, [%rd9];
$L__BB0_11:
	setp.le.u32 	%p7, %r1, %r12;
	bar.sync 	0;
	@%p7 bra 	$L__BB0_13;
	ld.shared.u32 	%r51, [%r4];
	add.s32 	%r52, %r51, %r65;
	st.shared.u32 	[%r4], %r52;
$L__BB0_13:
	bar.sync 	0;
	add.s32 	%r17, %r12, 2;
	setp.lt.u32 	%p8, %r1, %r17;
	@%p8 bra 	$L__BB0_15;
	add.s32 	%r53, %r62, -1;
	mul.wide.u32 	%rd10, %r53, 4;
	add.s64 	%rd11, %rd1, %rd10;
	ld.global.u32 	%r65, [%rd11];
$L__BB0_15:
	setp.lt.u32 	%p9, %r1, %r17;
	bar.sync 	0;
	@%p9 bra 	$L__BB0_17;
	ld.shared.u32 	%r54, [%r4];
	add.s32 	%r55, %r54, %r65;
	st.shared.u32 	[%r4], %r55;
$L__BB0_17:
	bar.sync 	0;
	add.s32 	%r20, %r17, 1;
	setp.lt.u32 	%p10, %r1, %r20;
	@%p10 bra 	$L__BB0_19;
	add.s32 	%r56, %r62, -2;
	mul.wide.u32 	%rd12, %r56, 4;
	add.s64 	%rd13, %rd1, %rd12;
	ld.global.u32 	%r65, [%rd13];
$L__BB0_19:
	setp.lt.u32 	%p11, %r1, %r20;
	bar.sync 	0;
	@%p11 bra 	$L__BB0_21;
	ld.shared.u32 	%r57, [%r4];
	add.s32 	%r58, %r57, %r65;
	st.shared.u32 	[%r4], %r58;
$L__BB0_21:
	add.s32 	%r63, %r63, 4;
	add.s32 	%r62, %r62, -4;
	setp.ne.s32 	%p12, %r20, %r7;
	@%p12 bra 	$L__BB0_5;
	add.s32 	%r74, %r63, 1;
$L__BB0_23:
	setp.eq.s32 	%p13, %r6, 0;
	@%p13 bra 	$L__BB0_30;
	sub.s32 	%r72, %r1, %r74;
	neg.s32 	%r71, %r6;
$L__BB0_25:
	.pragma "nounroll";
	bar.sync 	0;
	setp.lt.u32 	%p14, %r1, %r74;
	@%p14 bra 	$L__BB0_27;
	mul.wide.u32 	%rd14, %r72, 4;
	add.s64 	%rd15, %rd1, %rd14;
	ld.global.u32 	%r65, [%rd15];
$L__BB0_27:
	setp.lt.u32 	%p15, %r1, %r74;
	bar.sync 	0;
	@%p15 bra 	$L__BB0_29;
	ld.shared.u32 	%r59, [%r4];
	add.s32 	%r60, %r59, %r65;
	st.shared.u32 	[%r4], %r60;
$L__BB0_29:
	add.s32 	%r74, %r74, 1;
	add.s32 	%r72, %r72, -1;
	add.s32 	%r71, %r71, 1;
	setp.ne.s32 	%p16, %r71, 0;
	@%p16 bra 	$L__BB0_25;
$L__BB0_30:
	cvta.to.global.u64 	%rd16, %rd2;
	ld.shared.u32 	%r61, [%r4];
	mul.wide.s32 	%rd17, %r3, 4;
	add.s64 	%rd18, %rd16, %rd17;
	st.global.u32 	[%rd18], %r61;
	ret;

}


// ===== COMPILED SASS (sm_100) =====

	.target	sm_100

	.elftype	@"ET_EXEC"


//--------------------- .note.nv.tkinfo           --------------------------
	.section	.note.nv.tkinfo,"",@"SHT_NOTE"
	.sectionflags	@"SHF_NOTE_NV_TKINFO"
	.tkinfo
        /*0018*/ 	.word	0x00000002
        /*0030*/ 	.string	""
        /*0030*/ 	.string	"ptxas"
        /*0030*/ 	.string	"Cuda compilation tools, release 13.0, V13.0.88"
        /*0030*/ 	.string	"Build cuda_13.0.r13.0/compiler.36424714_0"
        /*0030*/ 	.string	"-arch sm_100 -m 64 "



//--------------------- .note.nv.cuinfo           --------------------------
	.section	.note.nv.cuinfo,"",@"SHT_NOTE"
	.sectionflags	@"SHF_NOTE_NV_CUINFO"
        /*0018*/ 	.short	0x0002
        /*001a*/ 	.short	0x0064
        /*001c*/ 	.short	0x0082
	.zero		2


//--------------------- .nv.info                  --------------------------
	.section	.nv.info,"",@"SHT_CUDA_INFO"
	.align	4


	//----- nvinfo : EIATTR_REGCOUNT
	.align		4
        /*0000*/ 	.byte	0x04, 0x2f
        /*0002*/ 	.short	(.L_1 - .L_0)
	.align		4
.L_0:
        /*0004*/ 	.word	index@(_Z9prefixsumPiS_)
        /*0008*/ 	.word	0x0000000e


	//----- nvinfo : EIATTR_FRAME_SIZE
	.align		4
.L_1:
        /*000c*/ 	.byte	0x04, 0x11
        /*000e*/ 	.short	(.L_3 - .L_2)
	.align		4
.L_2:
        /*0010*/ 	.word	index@(_Z9prefixsumPiS_)
        /*0014*/ 	.word	0x00000000


	//----- nvinfo : EIATTR_MIN_STACK_SIZE
	.align		4
.L_3:
        /*0018*/ 	.byte	0x04, 0x12
        /*001a*/ 	.short	(.L_5 - .L_4)
	.align		4
.L_4:
        /*001c*/ 	.word	index@(_Z9prefixsumPiS_)
        /*0020*/ 	.word	0x00000000
.L_5:


//--------------------- .nv.compat                --------------------------
	.section	.nv.compat,"",@"SHT_CUDA_COMPAT_INFO"
	.align	4
        /*0000*/ 	.byte	0x02, 0x09, 0x00, 0x00, 0x02, 0x02, 0x01, 0x00, 0x02, 0x05, 0x05, 0x00, 0x03, 0x07, 0x01, 0x01
        /*0010*/ 	.byte	0x02, 0x03, 0x00, 0x00, 0x02, 0x06, 0x01, 0x00, 0x04, 0x0b, 0x08, 0x00, 0x09, 0x00, 0x00, 0x00
        /*0020*/ 	.byte	0x00, 0x00, 0x00, 0x00


//--------------------- .nv.info._Z9prefixsumPiS_ --------------------------
	.section	.nv.info._Z9prefixsumPiS_,"",@"SHT_CUDA_INFO"
	.sectionflags	@""
	.align	4


	//----- nvinfo : EIATTR_CUDA_API_VERSION
	.align		4
        /*0000*/ 	.byte	0x04, 0x37
        /*0002*/ 	.short	(.L_7 - .L_6)
.L_6:
        /*0004*/ 	.word	0x00000082


	//----- nvinfo : EIATTR_KPARAM_INFO
	.align		4
.L_7:
        /*0008*/ 	.byte	0x04, 0x17
        /*000a*/ 	.short	(.L_9 - .L_8)
.L_8:
        /*000c*/ 	.word	0x00000000
        /*0010*/ 	.short	0x0001
        /*0012*/ 	.short	0x0008
        /*0014*/ 	.byte	0x00, 0xf5, 0x21, 0x00


	//----- nvinfo : EIATTR_KPARAM_INFO
	.align		4
.L_9:
        /*0018*/ 	.byte	0x04, 0x17
        /*001a*/ 	.short	(.L_11 - .L_10)
.L_10:
        /*001c*/ 	.word	0x00000000
        /*0020*/ 	.short	0x0000
        /*0022*/ 	.short	0x0000
        /*0024*/ 	.byte	0x00, 0xf5, 0x21, 0x00


	//----- nvinfo : EIATTR_SPARSE_MMA_MASK
	.align		4
.L_11:
        /*0028*/ 	.byte	0x03, 0x50
        /*002a*/ 	.short	0x0000


	//----- nvinfo : EIATTR_MAXREG_COUNT
	.align		4
        /*002c*/ 	.byte	0x03, 0x1b
        /*002e*/ 	.short	0x00ff


	//----- nvinfo : EIATTR_NUM_BARRIERS
	.align		4
        /*0030*/ 	.byte	0x02, 0x4c
        /*0032*/ 	.byte	0x01
	.zero		1


	//----- nvinfo : EIATTR_MERCURY_ISA_VERSION
	.align		4
        /*0034*/ 	.byte	0x03, 0x5f
        /*0036*/ 	.short	0x0101


	//----- nvinfo : EIATTR_VRC_CTA_INIT_COUNT
	.align		4
        /*0038*/ 	.byte	0x02, 0x4a
	.zero		1
	.zero		1


	//----- nvinfo : EIATTR_EXIT_INSTR_OFFSETS
	.align		4
        /*003c*/ 	.byte	0x04, 0x1c
        /*003e*/ 	.short	(.L_13 - .L_12)


	//   ....[0]....
.L_12:
        /*0040*/ 	.word	0x00000670


	//----- nvinfo : EIATTR_CRS_STACK_SIZE
	.align		4
.L_13:
        /*0044*/ 	.byte	0x04, 0x1e
        /*0046*/ 	.short	(.L_15 - .L_14)
.L_14:
        /*0048*/ 	.word	0x00000000


	//----- nvinfo : EIATTR_CBANK_PARAM_SIZE
	.align		4
.L_15:
        /*004c*/ 	.byte	0x03, 0x19
        /*004e*/ 	.short	0x0010


	//----- nvinfo : EIATTR_PARAM_CBANK
	.align		4
        /*0050*/ 	.byte	0x04, 0x0a
        /*0052*/ 	.short	(.L_17 - .L_16)
	.align		4
.L_16:
        /*0054*/ 	.word	index@(.nv.constant0._Z9prefixsumPiS_)
        /*0058*/ 	.short	0x0380
        /*005a*/ 	.short	0x0010


	//----- nvinfo : EIATTR_SW_WAR
	.align		4
.L_17:
        /*005c*/ 	.byte	0x04, 0x36
        /*005e*/ 	.short	(.L_19 - .L_18)
.L_18:
        /*0060*/ 	.word	0x00000008
.L_19:


//--------------------- .nv.callgraph             --------------------------
	.section	.nv.callgraph,"",@"SHT_CUDA_CALLGRAPH"
	.align	4
	.sectionentsize	8
	.align		4
        /*0000*/ 	.word	0x00000000
	.align		4
        /*0004*/ 	.word	0xffffffff
	.align		4
        /*0008*/ 	.word	0x00000000
	.align		4
        /*000c*/ 	.word	0xfffffffe
	.align		4
        /*0010*/ 	.word	0x00000000
	.align		4
        /*0014*/ 	.word	0xfffffffd
	.align		4
        /*0018*/ 	.word	0x00000000
	.align		4
        /*001c*/ 	.word	0xfffffffc


//--------------------- .text._Z9prefixsumPiS_    --------------------------
	.section	.text._Z9prefixsumPiS_,"ax",@progbits
	.align	128
        .global         _Z9prefixsumPiS_
        .type           _Z9prefixsumPiS_,@function
        .size           _Z9prefixsumPiS_,(.L_x_13 - _Z9prefixsumPiS_)
        .other          _Z9prefixsumPiS_,@"STO_CUDA_ENTRY STV_DEFAULT"
_Z9prefixsumPiS_:
.text._Z9prefixsumPiS_:
[----:B------:R-:W-:Y:S01]  /*0000*/  LDC R1, c[0x0][0x37c] ;  /* 0x0000df00ff017b82 */ /* 0x000fe20000000800 */
[----:B------:R-:W0:Y:S07]  /*0010*/  S2R R4, SR_TID.X ;  /* 0x0000000000047919 */ /* 0x000e2e0000002100 */
[----:B------:R-:W0:Y:S01]  /*0020*/  S2UR UR4, SR_CTAID.X ;  /* 0x00000000000479c3 */ /* 0x000e220000002500 */
[----:B------:R-:W1:Y:S07]  /*0030*/  LDCU.64 UR6, c[0x0][0x358] ;  /* 0x00006b00ff0677ac */ /* 0x000e6e0008000a00 */
[----:B------:R-:W0:Y:S02]  /*0040*/  LDC R7, c[0x0][0x360] ;  /* 0x0000d800ff077b82 */ /* 0x000e240000000800 */
[----:B0-----:R-:W-:-:S05]  /*0050*/  IMAD R0, R7, UR4, R4 ;  /* 0x0000000407007c24 */ /* 0x001fca000f8e0204 */
[----:B------:R-:W-:-:S13]  /*0060*/  ISETP.GT.AND P0, PT, R0, 0x7f, PT ;  /* 0x0000007f0000780c */ /* 0x000fda0003f04270 */
[----:B------:R-:W0:Y:S02]  /*0070*/  @!P0 LDC.64 R2, c[0x0][0x380] ;  /* 0x0000e000ff028b82 */ /* 0x000e240000000a00 */
[----:B0-----:R-:W-:-:S06]  /*0080*/  @!P0 IMAD.WIDE R2, R0, 0x4, R2 ;  /* 0x0000000400028825 */ /* 0x001fcc00078e0202 */
[----:B-1----:R-:W2:Y:S01]  /*0090*/  @!P0 LDG.E R2, desc[UR6][R2.64] ;  /* 0x0000000602028981 */ /* 0x002ea2000c1e1900 */
[----:B------:R-:W0:Y:S01]  /*00a0*/  S2UR UR5, SR_CgaCtaId ;  /* 0x00000000000579c3 */ /* 0x000e220000008800 */
[----:B------:R-:W-:Y:S02]  /*00b0*/  UMOV UR4, 0x400 ;  /* 0x0000040000047882 */ /* 0x000fe40000000000 */
[----:B0-----:R-:W-:-:S06]  /*00c0*/  ULEA UR4, UR5, UR4, 0x18 ;  /* 0x0000000405047291 */ /* 0x001fcc000f8ec0ff */
[----:B------:R-:W-:-:S05]  /*00d0*/  LEA R5, R4, UR4, 0x2 ;  /* 0x0000000404057c11 */ /* 0x000fca000f8e10ff */
[----:B--2---:R0:W-:Y:S01]  /*00e0*/  @!P0 STS [R5], R2 ;  /* 0x0000000205008388 */ /* 0x0041e20000000800 */
[----:B------:R-:W-:-:S13]  /*00f0*/  ISETP.GE.U32.AND P0, PT, R7, 0x2, PT ;  /* 0x000000020700780c */ /* 0x000fda0003f06070 */
[----:B0-----:R-:W-:Y:S05]  /*0100*/  @!P0 BRA `(.L_x_0) ;  /* 0x0000000400488947 */ /* 0x001fea0003800000 */
[C---:B------:R-:W-:Y:S01]  /*0110*/  VIADD R2, R7.reuse, 0xfffffffe ;  /* 0xfffffffe07027836 */ /* 0x040fe20000000000 */
[----:B------:R-:W-:Y:S01]  /*0120*/  UMOV UR4, 0x1 ;  /* 0x0000000100047882 */ /* 0x000fe20000000000 */
[----:B------:R-:W-:-:S03]  /*0130*/  VIADD R6, R7, 0xffffffff ;  /* 0xffffffff07067836 */ /* 0x000fc60000000000 */
[----:B------:R-:W-:Y:S02]  /*0140*/  ISETP.GE.U32.AND P0, PT, R2, 0x3, PT ;  /* 0x000000030200780c */ /* 0x000fe40003f06070 */
[----:B------:R-:W-:-:S11]  /*0150*/  LOP3.LUT R8, R6, 0x3, RZ, 0xc0, !PT ;  /* 0x0000000306087812 */ /* 0x000fd600078ec0ff */
[----:B------:R-:W-:Y:S05]  /*0160*/  @!P0 BRA `(.L_x_1) ;  /* 0x0000000000e88947 */ /* 0x000fea0003800000 */
[----:B------:R-:W0:Y:S01]  /*0170*/  LDC.64 R2, c[0x0][0x380] ;  /* 0x0000e000ff027b82 */ /* 0x000e220000000a00 */
[----:B------:R-:W-:Y:S01]  /*0180*/  LOP3.LUT R9, R6, 0xfffffffc, RZ, 0xc0, !PT ;  /* 0xfffffffc06097812 */ /* 0x000fe200078ec0ff */
[----:B------:R-:W-:Y:S01]  /*0190*/  UMOV UR4, URZ ;  /* 0x000000ff00047c82 */ /* 0x000fe20008000000 */
[----:B------:R-:W-:-:S07]  /*01a0*/  IADD3 R11, PT, PT, R4, -0x2, RZ ;  /* 0xfffffffe040b7810 */ /* 0x000fce0007ffe0ff */
.L_x_10:
[----:B------:R-:W-:Y:S01]  /*01b0*/  UIADD3 UR5, UPT, UPT, UR4, 0x1, URZ ;  /* 0x0000000104057890 */ /* 0x000fe2000fffe0ff */
[----:B------:R-:W-:Y:S05]  /*01c0*/  BAR.SYNC.DEFER_BLOCKING 0x0 ;  /* 0x0000000000007b1d */ /* 0x000fea0000010000 */
[----:B------:R-:W-:Y:S01]  /*01d0*/  ISETP.GE.U32.AND P1, PT, R4, UR5, PT ;  /* 0x0000000504007c0c */ /* 0x000fe2000bf26070 */
[----:B------:R-:W-:-:S12]  /*01e0*/  BSSY.RECONVERGENT B0, `(.L_x_2) ;  /* 0x0000005000007945 */ /* 0x000fd80003800200 */
[----:B------:R-:W-:Y:S05]  /*01f0*/  @!P1 BRA `(.L_x_3) ;  /* 0x00000000000c9947 */ /* 0x000fea0003800000 */
[----:B------:R-:W-:-:S04]  /*0200*/  VIADD R7, R11, 0x1 ;  /* 0x000000010b077836 */ /* 0x000fc80000000000 */
[----:B0-----:R-:W-:-:S06]  /*0210*/  IMAD.WIDE.U32 R6, R7, 0x4, R2 ;  /* 0x0000000407067825 */ /* 0x001fcc00078e0002 */
[----:B------:R1:W5:Y:S02]  /*0220*/  LDG.E R6, desc[UR6][R6.64] ;  /* 0x0000000606067981 */ /* 0x000364000c1e1900 */
.L_x_3:
[----:B------:R-:W-:Y:S05]  /*0230*/  BSYNC.RECONVERGENT B0 ;  /* 0x0000000000007941 */ /* 0x000fea0003800200 */
.L_x_2:
[----:B------:R-:W-:Y:S01]  /*0240*/  BAR.SYNC.DEFER_BLOCKING 0x0 ;  /* 0x0000000000007b1d */ /* 0x000fe20000010000 */
[----:B------:R-:W-:-:S05]  /*0250*/  ISETP.GT.U32.AND P0, PT, R4, UR5, PT ;  /* 0x0000000504007c0c */ /* 0x000fca000bf04070 */
[----:B------:R-:W-:Y:S01]  /*0260*/  BSSY.RECONVERGENT B0, `(.L_x_4) ;  /* 0x0000008000007945 */ /* 0x000fe20003800200 */
[----:B-1----:R-:W1:Y:S02]  /*0270*/  @P1 LDS R7, [R5] ;  /* 0x0000000005071984 */ /* 0x002e640000000800 */
[----:B-1---5:R-:W-:-:S05]  /*0280*/  @P1 IMAD.IADD R10, R6, 0x1, R7 ;  /* 0x00000001060a1824 */ /* 0x022fca00078e0207 */
[----:B------:R1:W-:Y:S01]  /*0290*/  @P1 STS [R5], R10 ;  /* 0x0000000a05001388 */ /* 0x0003e20000000800 */
[----:B------:R-:W-:Y:S06]  /*02a0*/  BAR.SYNC.DEFER_BLOCKING 0x0 ;  /* 0x0000000000007b1d */ /* 0x000fec0000010000 */
[----:B------:R-:W-:Y:S05]  /*02b0*/  @!P0 BRA `(.L_x_5) ;  /* 0x0000000000088947 */ /* 0x000fea0003800000 */
[----:B0-----:R-:W-:-:S06]  /*02c0*/  IMAD.WIDE.U32 R6, R11, 0x4, R2 ;  /* 0x000000040b067825 */ /* 0x001fcc00078e0002 */
[----:B------:R2:W5:Y:S02]  /*02d0*/  LDG.E R6, desc[UR6][R6.64] ;  /* 0x0000000606067981 */ /* 0x000564000c1e1900 */
.L_x_5:
[----:B------:R-:W-:Y:S05]  /*02e0*/  BSYNC.RECONVERGENT B0 ;  /* 0x0000000000007941 */ /* 0x000fea0003800200 */
.L_x_4:
[----:B------:R-:W-:Y:S01]  /*02f0*/  BAR.SYNC.DEFER_BLOCKING 0x0 ;  /* 0x0000000000007b1d */ /* 0x000fe20000010000 */
[----:B------:R-:W-:-:S05]  /*0300*/  UIADD3 UR5, UPT, UPT, UR4, 0x3, URZ ;  /* 0x0000000304057890 */ /* 0x000fca000fffe0ff */
[----:B------:R-:W-:Y:S01]  /*0310*/  BSSY.RECONVERGENT B0, `(.L_x_6) ;  /* 0x000000a000007945 */ /* 0x000fe20003800200 */
[----:B------:R-:W-:Y:S01]  /*0320*/  ISETP.GE.U32.AND P1, PT, R4, UR5, PT ;  /* 0x0000000504007c0c */ /* 0x000fe2000bf26070 */
[----:B--2---:R-:W1:Y:S02]  /*0330*/  @P0 LDS R7, [R5] ;  /* 0x0000000005070984 */ /* 0x004e640000000800 */
[----:B-1---5:R-:W-:-:S05]  /*0340*/  @P0 IADD3 R10, PT, PT, R6, R7, RZ ;  /* 0x00000007060a0210 */ /* 0x022fca0007ffe0ff */
[----:B------:R1:W-:Y:S01]  /*0350*/  @P0 STS [R5], R10 ;  /* 0x0000000a05000388 */ /* 0x0003e20000000800 */
[----:B------:R-:W-:Y:S06]  /*0360*/  BAR.SYNC.DEFER_BLOCKING 0x0 ;  /* 0x0000000000007b1d */ /* 0x000fec0000010000 */
[----:B------:R-:W-:Y:S05]  /*0370*/  @!P1 BRA `(.L_x_7) ;  /* 0x00000000000c9947 */ /* 0x000fea0003800000 */
[----:B------:R-:W-:-:S04]  /*0380*/  VIADD R7, R11, 0xffffffff ;  /* 0xffffffff0b077836 */ /* 0x000fc80000000000 */
[----:B0-----:R-:W-:-:S06]  /*0390*/  IMAD.WIDE.U32 R6, R7, 0x4, R2 ;  /* 0x0000000407067825 */ /* 0x001fcc00078e0002 */
[----:B------:R2:W5:Y:S02]  /*03a0*/  LDG.E R6, desc[UR6][R6.64] ;  /* 0x0000000606067981 */ /* 0x000564000c1e1900 */
.L_x_7:
[----:B------:R-:W-:Y:S05]  /*03b0*/  BSYNC.RECONVERGENT B0 ;  /* 0x0000000000007941 */ /* 0x000fea0003800200 */
.L_x_6:
[----:B------:R-:W-:Y:S01]  /*03c0*/  BAR.SYNC.DEFER_BLOCKING 0x0 ;  /* 0x0000000000007b1d */ /* 0x000fe20000010000 */
[----:B------:R-:W-:-:S05]  /*03d0*/  UIADD3 UR4, UPT, UPT, UR4, 0x4, URZ ;  /* 0x0000000404047890 */ /* 0x000fca000fffe0ff */
[----:B------:R-:W-:Y:S01]  /*03e0*/  BSSY.RECONVERGENT B0, `(.L_x_8) ;  /* 0x000000a000007945 */ /* 0x000fe20003800200 */
[----:B------:R-:W-:Y:S01]  /*03f0*/  ISETP.GE.U32.AND P0, PT, R4, UR4, PT ;  /* 0x0000000404007c0c */ /* 0x000fe2000bf06070 */
[----:B--2---:R-:W1:Y:S02]  /*0400*/  @P1 LDS R7, [R5] ;  /* 0x0000000005071984 */ /* 0x004e640000000800 */
[----:B-1---5:R-:W-:-:S05]  /*0410*/  @P1 IMAD.IADD R10, R6, 0x1, R7 ;  /* 0x00000001060a1824 */ /* 0x022fca00078e0207 */
[----:B------:R1:W-:Y:S01]  /*0420*/  @P1 STS [R5], R10 ;  /* 0x0000000a05001388 */ /* 0x0003e20000000800 */
[----:B------:R-:W-:Y:S06]  /*0430*/  BAR.SYNC.DEFER_BLOCKING 0x0 ;  /* 0x0000000000007b1d */ /* 0x000fec0000010000 */
[----:B------:R-:W-:Y:S05]  /*0440*/  @!P0 BRA `(.L_x_9) ;  /* 0x00000000000c8947 */ /* 0x000fea0003800000 */
[----:B------:R-:W-:-:S05]  /*0450*/  IADD3 R7, PT, PT, R11, -0x2, RZ ;  /* 0xfffffffe0b077810 */ /* 0x000fca0007ffe0ff */
[----:B0-----:R-:W-:-:S06]  /*0460*/  IMAD.WIDE.U32 R6, R7, 0x4, R2 ;  /* 0x0000000407067825 */ /* 0x001fcc00078e0002 */
[----:B------:R2:W5:Y:S02]  /*0470*/  LDG.E R6, desc[UR6][R6.64] ;  /* 0x0000000606067981 */ /* 0x000564000c1e1900 */
.L_x_9:
[----:B------:R-:W-:Y:S05]  /*0480*/  BSYNC.RECONVERGENT B0 ;  /* 0x0000000000007941 */ /* 0x000fea0003800200 */
.L_x_8:
[----:B------:R-:W-:Y:S01]  /*0490*/  BAR.SYNC.DEFER_BLOCKING 0x0 ;  /* 0x0000000000007b1d */ /* 0x000fe20000010000 */
[----:B------:R-:W-:-:S05]  /*04a0*/  VIADD R11, R11, 0xfffffffc ;  /* 0xfffffffc0b0b7836 */ /* 0x000fca0000000000 */
[----:B--2---:R-:W1:Y:S02]  /*04b0*/  @P0 LDS R7, [R5] ;  /* 0x0000000005070984 */ /* 0x004e640000000800 */
[----:B-1---5:R-:W-:-:S05]  /*04c0*/  @P0 IMAD.IADD R10, R6, 0x1, R7 ;  /* 0x00000001060a0824 */ /* 0x022fca00078e0207 */
[----:B------:R1:W-:Y:S01]  /*04d0*/  @P0 STS [R5], R10 ;  /* 0x0000000a05000388 */ /* 0x0003e20000000800 */
[----:B------:R-:W-:-:S13]  /*04e0*/  ISETP.NE.AND P0, PT, R9, UR4, PT ;  /* 0x0000000409007c0c */ /* 0x000fda000bf05270 */
[----:B-1----:R-:W-:Y:S05]  /*04f0*/  @P0 BRA `(.L_x_10) ;  /* 0xfffffffc002c0947 */ /* 0x002fea000383ffff */
[----:B------:R-:W-:-:S12]  /*0500*/  UIADD3 UR4, UPT, UPT, UR4, 0x1, URZ ;  /* 0x0000000104047890 */ /* 0x000fd8000fffe0ff */
.L_x_1:
[----:B------:R-:W-:-:S13]  /*0510*/  ISETP.NE.AND P0, PT, R8, RZ, PT ;  /* 0x000000ff0800720c */ /* 0x000fda0003f05270 */
[----:B------:R-:W-:Y:S05]  /*0520*/  @!P0 BRA `(.L_x_0) ;  /* 0x0000000000408947 */ /* 0x000fea0003800000 */
[----:B------:R-:W-:Y:S01]  /*0530*/  IADD3 R8, PT, PT, -R8, RZ, RZ ;  /* 0x000000ff08087210 */ /* 0x000fe20007ffe1ff */
[----:B------:R-:W-:-:S07]  /*0540*/  VIADD R7, R4, -UR4 ;  /* 0x8000000404077c36 */ /* 0x000fce0008000000 */
.L_x_11:
[----:B------:R-:W-:Y:S01]  /*0550*/  BAR.SYNC.DEFER_BLOCKING 0x0 ;  /* 0x0000000000007b1d */ /* 0x000fe20000010000 */
[----:B------:R-:W-:-:S13]  /*0560*/  ISETP.GE.U32.AND P0, PT, R4, UR4, PT ;  /* 0x0000000404007c0c */ /* 0x000fda000bf06070 */
[----:B0-----:R-:W0:Y:S02]  /*0570*/  @P0 LDC.64 R2, c[0x0][0x380] ;  /* 0x0000e000ff020b82 */ /* 0x001e240000000a00 */
[----:B0-----:R-:W-:-:S05]  /*0580*/  @P0 IMAD.WIDE.U32 R2, R7, 0x4, R2 ;  /* 0x0000000407020825 */ /* 0x001fca00078e0002 */
[----:B------:R-:W2:Y:S01]  /*0590*/  @P0 LDG.E R6, desc[UR6][R2.64] ;  /* 0x0000000602060981 */ /* 0x000ea2000c1e1900 */
[----:B------:R-:W-:Y:S01]  /*05a0*/  VIADD R8, R8, 0x1 ;  /* 0x0000000108087836 */ /* 0x000fe20000000000 */
[----:B------:R-:W-:Y:S01]  /*05b0*/  UIADD3 UR4, UPT, UPT, UR4, 0x1, URZ ;  /* 0x0000000104047890 */ /* 0x000fe2000fffe0ff */
[----:B------:R-:W-:Y:S01]  /*05c0*/  IADD3 R7, PT, PT, R7, -0x1, RZ ;  /* 0xffffffff07077810 */ /* 0x000fe20007ffe0ff */
[----:B------:R-:W-:Y:S06]  /*05d0*/  BAR.SYNC.DEFER_BLOCKING 0x0 ;  /* 0x0000000000007b1d */ /* 0x000fec0000010000 */
[----:B------:R-:W2:Y:S02]  /*05e0*/  @P0 LDS R9, [R5] ;  /* 0x0000000005090984 */ /* 0x000ea40000000800 */
[----:B--2---:R-:W-:-:S05]  /*05f0*/  @P0 IADD3 R10, PT, PT, R6, R9, RZ ;  /* 0x00000009060a0210 */ /* 0x004fca0007ffe0ff */
[----:B------:R1:W-:Y:S01]  /*0600*/  @P0 STS [R5], R10 ;  /* 0x0000000a05000388 */ /* 0x0003e20000000800 */
[----:B------:R-:W-:-:S13]  /*0610*/  ISETP.NE.AND P0, PT, R8, RZ, PT ;  /* 0x000000ff0800720c */ /* 0x000fda0003f05270 */
[----:B-1----:R-:W-:Y:S05]  /*0620*/  @P0 BRA `(.L_x_11) ;  /* 0xfffffffc00c80947 */ /* 0x002fea000383ffff */
.L_x_0:
[----:B------:R-:W1:Y:S01]  /*0630*/  LDS R5, [R5] ;  /* 0x0000000005057984 */ /* 0x000e620000000800 */
[----:B0-----:R-:W0:Y:S02]  /*0640*/  LDC.64 R2, c[0x0][0x388] ;  /* 0x0000e200ff027b82 */ /* 0x001e240000000a00 */
[----:B0-----:R-:W-:-:S05]  /*0650*/  IMAD.WIDE R2, R0, 0x4, R2 ;  /* 0x0000000400027825 */ /* 0x001fca00078e0202 */
[----:B-1----:R-:W-:Y:S01]  /*0660*/  STG.E desc[UR6][R2.64], R5 ;  /* 0x0000000502007986 */ /* 0x002fe2000c101906 */
[----:B------:R-:W-:Y:S05]  /*0670*/  EXIT ;  /* 0x000000000000794d */ /* 0x000fea0003800000 */
.L_x_12:
[----:B------:R-:W-:-:S00]  /*0680*/  BRA `(.L_x_12) ;  /* 0xfffffffc00fc7947 */ /* 0x000fc0000383ffff */
[----:B------:R-:W-:-:S00]  /*0690*/  NOP ;  /* 0x0000000000007918 */ /* 0x000fc00000000000 */
        /* <DEDUP_REMOVED lines=14> */
.L_x_13:


//--------------------- .nv.shared._Z9prefixsumPiS_ --------------------------
	.section	.nv.shared._Z9prefixsumPiS_,"aw",@nobits
	.sectionflags	@""
	.align	4
.nv.shared._Z9prefixsumPiS_:
	.zero		1536


//--------------------- .nv.shared.reserved.0     --------------------------
	.section	.nv.shared.reserved.0,"aw",@nobits
	.weak		__nv_reservedSMEM_offset_0_alias
	.size		__nv_reservedSMEM_offset_0_alias, 0, 64
	.other		__nv_reservedSMEM_offset_0_alias,@"STO_CUDA_RESERVED_SHARED STV_DEFAULT"
__nv_reservedSMEM_offset_0_alias:
	.zero		0
	.zero		64


//--------------------- .nv.constant0._Z9prefixsumPiS_ --------------------------
	.section	.nv.constant0._Z9prefixsumPiS_,"a",@progbits
	.sectionflags	@""
	.align	4
.nv.constant0._Z9prefixsumPiS_:
	.zero		912


//--------------------- SYMBOLS --------------------------

	.type		.nv.reservedSmem.offset0,@object
	.size		.nv.reservedSmem.offset0,0x4
	.type		.nv.reservedSmem.cap,@object
	.size		.nv.reservedSmem.cap,0x4
